	.headerflags	@"EF_CUDA_TEXMODE_UNIFIED EF_CUDA_64BIT_ADDRESS EF_CUDA_ACCELERATORS EF_CUDA_SM90 EF_CUDA_VIRTUAL_SM(EF_CUDA_SM90)"
	.elftype	@"ET_EXEC"


//--------------------- .nv.info                  --------------------------
	.section	.nv.info,"",@"SHT_CUDA_INFO"
	.align	4


	//----- nvinfo : EIATTR_REGCOUNT
	.align		4
        /*0000*/ 	.byte	0x04, 0x2f
        /*0002*/ 	.short	(.L_1 - .L_0)
	.align		4
.L_0:
        /*0004*/ 	.word	index@(triton_poi_fused__prelu_kernel_convolution_11)
        /*0008*/ 	.word	0x00000012


	//----- nvinfo : EIATTR_MIN_STACK_SIZE
	.align		4
.L_1:
        /*000c*/ 	.byte	0x04, 0x12
        /*000e*/ 	.short	(.L_3 - .L_2)
	.align		4
.L_2:
        /*0010*/ 	.word	index@(triton_poi_fused__prelu_kernel_convolution_11)
        /*0014*/ 	.word	0x00000000


	//----- nvinfo : EIATTR_FRAME_SIZE
	.align		4
.L_3:
        /*0018*/ 	.byte	0x04, 0x11
        /*001a*/ 	.short	(.L_5 - .L_4)
	.align		4
.L_4:
        /*001c*/ 	.word	index@(triton_poi_fused__prelu_kernel_convolution_11)
        /*0020*/ 	.word	0x00000000


	//----- nvinfo : EIATTR_MIN_STACK_SIZE
	.align		4
.L_5:
        /*0024*/ 	.byte	0x04, 0x12
        /*0026*/ 	.short	(.L_7 - .L_6)
	.align		4
.L_6:
        /*0028*/ 	.word	index@(triton_poi_fused__prelu_kernel_convolution_11)
        /*002c*/ 	.word	0x00000000
.L_7:


//--------------------- .nv.info.triton_poi_fused__prelu_kernel_convolution_11 --------------------------
	.section	.nv.info.triton_poi_fused__prelu_kernel_convolution_11,"",@"SHT_CUDA_INFO"
	.sectionflags	@""
	.align	4


	//----- nvinfo : EIATTR_CUDA_API_VERSION
	.align		4
        /*0000*/ 	.byte	0x04, 0x37
        /*0002*/ 	.short	(.L_9 - .L_8)
.L_8:
        /*0004*/ 	.word	0x0000007c


	//----- nvinfo : EIATTR_KPARAM_INFO
	.align		4
.L_9:
        /*0008*/ 	.byte	0x04, 0x17
        /*000a*/ 	.short	(.L_11 - .L_10)
.L_10:
        /*000c*/ 	.word	0x00000000
        /*0010*/ 	.short	0x0004
        /*0012*/ 	.short	0x0020
        /*0014*/ 	.byte	0x00, 0xf0, 0x11, 0x00


	//----- nvinfo : EIATTR_KPARAM_INFO
	.align		4
.L_11:
        /*0018*/ 	.byte	0x04, 0x17
        /*001a*/ 	.short	(.L_13 - .L_12)
.L_12:
        /*001c*/ 	.word	0x00000000
        /*0020*/ 	.short	0x0003
        /*0022*/ 	.short	0x0018
        /*0024*/ 	.byte	0x00, 0xf4, 0x21, 0x00


	//----- nvinfo : EIATTR_KPARAM_INFO
	.align		4
.L_13:
        /*0028*/ 	.byte	0x04, 0x17
        /*002a*/ 	.short	(.L_15 - .L_14)
.L_14:
        /*002c*/ 	.word	0x00000000
        /*0030*/ 	.short	0x0002
        /*0032*/ 	.short	0x0010
        /*0034*/ 	.byte	0x00, 0xf4, 0x21, 0x00


	//----- nvinfo : EIATTR_KPARAM_INFO
	.align		4
.L_15:
        /*0038*/ 	.byte	0x04, 0x17
        /*003a*/ 	.short	(.L_17 - .L_16)
.L_16:
        /*003c*/ 	.word	0x00000000
        /*0040*/ 	.short	0x0001
        /*0042*/ 	.short	0x0008
        /*0044*/ 	.byte	0x00, 0xf4, 0x21, 0x00


	//----- nvinfo : EIATTR_KPARAM_INFO
	.align		4
.L_17:
        /*0048*/ 	.byte	0x04, 0x17
        /*004a*/ 	.short	(.L_19 - .L_18)
.L_18:
        /*004c*/ 	.word	0x00000000
        /*0050*/ 	.short	0x0000
        /*0052*/ 	.short	0x0000
        /*0054*/ 	.byte	0x00, 0xf4, 0x21, 0x00


	//----- nvinfo : EIATTR_SPARSE_MMA_MASK
	.align		4
.L_19:
        /*0058*/ 	.byte	0x03, 0x50
        /*005a*/ 	.short	0x0000


	//----- nvinfo : EIATTR_MAXREG_COUNT
	.align		4
        /*005c*/ 	.byte	0x03, 0x1b
        /*005e*/ 	.short	0x00ff


	//----- nvinfo : EIATTR_EXIT_INSTR_OFFSETS
	.align		4
        /*0060*/ 	.byte	0x04, 0x1c
        /*0062*/ 	.short	(.L_21 - .L_20)


	//   ....[0]....
.L_20:
        /*0064*/ 	.word	0x000001d0


	//   ....[1]....
        /*0068*/ 	.word	0x000001f0


	//----- nvinfo : EIATTR_REQNTID
	.align		4
.L_21:
        /*006c*/ 	.byte	0x04, 0x10
        /*006e*/ 	.short	(.L_23 - .L_22)
.L_22:
        /*0070*/ 	.word	0x00000080
        /*0074*/ 	.word	0x00000001
        /*0078*/ 	.word	0x00000001


	//----- nvinfo : EIATTR_CBANK_PARAM_SIZE
	.align		4
.L_23:
        /*007c*/ 	.byte	0x03, 0x19
        /*007e*/ 	.short	0x0024


	//----- nvinfo : EIATTR_PARAM_CBANK
	.align		4
        /*0080*/ 	.byte	0x04, 0x0a
        /*0082*/ 	.short	(.L_25 - .L_24)
	.align		4
.L_24:
        /*0084*/ 	.word	index@(.nv.constant0.triton_poi_fused__prelu_kernel_convolution_11)
        /*0088*/ 	.short	0x0210
        /*008a*/ 	.short	0x0024


	//----- nvinfo : EIATTR_SW_WAR
	.align		4
.L_25:
        /*008c*/ 	.byte	0x04, 0x36
        /*008e*/ 	.short	(.L_27 - .L_26)
.L_26:
        /*0090*/ 	.word	0x00000008
.L_27:


//--------------------- .nv.callgraph             --------------------------
	.section	.nv.callgraph,"",@"SHT_CUDA_CALLGRAPH"
	.align	4
	.sectionentsize	8
	.align		4
        /*0000*/ 	.word	0x00000000
	.align		4
        /*0004*/ 	.word	0xffffffff
	.align		4
        /*0008*/ 	.word	0x00000000
	.align		4
        /*000c*/ 	.word	0xfffffffe
	.align		4
        /*0010*/ 	.word	0x00000000
	.align		4
        /*0014*/ 	.word	0xfffffffd
	.align		4
        /*0018*/ 	.word	0x00000000
	.align		4
        /*001c*/ 	.word	0xfffffffc


//--------------------- .text.triton_poi_fused__prelu_kernel_convolution_11 --------------------------
	.section	.text.triton_poi_fused__prelu_kernel_convolution_11,"ax",@progbits
	.align	128
        .global         triton_poi_fused__prelu_kernel_convolution_11
        .type           triton_poi_fused__prelu_kernel_convolution_11,@function
        .size           triton_poi_fused__prelu_kernel_convolution_11,(.L_x_1 - triton_poi_fused__prelu_kernel_convolution_11)
        .other          triton_poi_fused__prelu_kernel_convolution_11,@"STO_CUDA_ENTRY STV_DEFAULT"
triton_poi_fused__prelu_kernel_convolution_11:
.text.triton_poi_fused__prelu_kernel_convolution_11:
[----:B------:R-:W0:Y:S02]  /*0000*/  LDC R1, c[0x0][0x28] ;  /* 0x00000a00ff017b82 */ /* 0x000e240000000800 */
[----:B------:R-:W1:Y:S01]  /*0010*/  S2R R0, SR_TID.X ;  /* 0x0000000000007919 */ /* 0x000e620000002100 */
[----:B------:R-:W2:Y:S01]  /*0020*/  LDC.64 R4, c[0x0][0x218] ;  /* 0x00008600ff047b82 */ /* 0x000ea20000000a00 */
[----:B------:R-:W-:Y:S01]  /*0030*/  IMAD.MOV.U32 R13, RZ, RZ, RZ ;  /* 0x000000ffff0d7224 */ /* 0x000fe200078e00ff */
[----:B------:R-:W-:Y:S01]  /*0040*/  ULDC.64 UR4, c[0x0][0x208] ;  /* 0x0000820000047ab9 */ /* 0x000fe20000000a00 */
[----:B------:R-:W3:Y:S05]  /*0050*/  S2R R11, SR_CTAID.X ;  /* 0x00000000000b7919 */ /* 0x000eea0000002500 */
[----:B------:R-:W4:Y:S01]  /*0060*/  LDC.64 R2, c[0x0][0x210] ;  /* 0x00008400ff027b82 */ /* 0x000f220000000a00 */
[----:B-1----:R-:W-:-:S02]  /*0070*/  LOP3.LUT R0, R0, 0x7f, RZ, 0xc0, !PT ;  /* 0x0000007f00007812 */ /* 0x002fc400078ec0ff */
[----:B---3--:R-:W-:-:S03]  /*0080*/  SHF.R.S32.HI R6, RZ, 0x18, R11 ;  /* 0x00000018ff067819 */ /* 0x008fc6000001140b */
[----:B------:R-:W-:Y:S01]  /*0090*/  IMAD R11, R11, 0x80, R0 ;  /* 0x000000800b0b7824 */ /* 0x000fe200078e0200 */
[----:B------:R-:W-:-:S03]  /*00a0*/  SGXT R0, R6, 0x1 ;  /* 0x000000010600781a */ /* 0x000fc60000000200 */
[C---:B----4-:R-:W-:Y:S01]  /*00b0*/  IMAD.WIDE R2, R11.reuse, 0x4, R2 ;  /* 0x000000040b027825 */ /* 0x050fe200078e0202 */
[----:B------:R-:W1:Y:S01]  /*00c0*/  LDC.64 R6, c[0x0][0x220] ;  /* 0x00008800ff067b82 */ /* 0x000e620000000a00 */
[----:B------:R-:W-:Y:S02]  /*00d0*/  ISETP.GE.AND P1, PT, R11, 0x4800, PT ;  /* 0x000048000b00780c */ /* 0x000fe40003f26270 */
[----:B------:R-:W-:-:S04]  /*00e0*/  LEA.HI R0, R0, R11, RZ, 0x7 ;  /* 0x0000000b00007211 */ /* 0x000fc800078f38ff */
[----:B------:R-:W-:-:S05]  /*00f0*/  LOP3.LUT R0, R0, 0xffffff80, RZ, 0xc0, !PT ;  /* 0xffffff8000007812 */ /* 0x000fca00078ec0ff */
[----:B------:R-:W-:Y:S01]  /*0100*/  IMAD.IADD R9, R11, 0x1, -R0 ;  /* 0x000000010b097824 */ /* 0x000fe200078e0a00 */
[----:B------:R-:W-:-:S03]  /*0110*/  HFMA2.MMA R0, -RZ, RZ, 0, 0 ;  /* 0x00000000ff007435 */ /* 0x000fc600000001ff */
[----:B--2---:R-:W-:Y:S02]  /*0120*/  IMAD.WIDE R4, R9, 0x4, R4 ;  /* 0x0000000409047825 */ /* 0x004fe400078e0204 */
[----:B------:R-:W2:Y:S03]  /*0130*/  LDC.64 R8, c[0x0][0x228] ;  /* 0x00008a00ff087b82 */ /* 0x000ea60000000a00 */
[----:B------:R-:W3:Y:S04]  /*0140*/  @!P1 LDG.E.EL R13, desc[UR4][R4.64] ;  /* 0x00000004040d9981 */ /* 0x000ee8000c2e1900 */
[----:B------:R-:W3:Y:S04]  /*0150*/  @!P1 LDG.E R0, desc[UR4][R2.64] ;  /* 0x0000000402009981 */ /* 0x000ee8000c1e1900 */
[----:B-1----:R-:W4:Y:S01]  /*0160*/  LDG.E R6, desc[UR4][R6.64] ;  /* 0x0000000406067981 */ /* 0x002f22000c1e1900 */
[----:B--2---:R-:W-:-:S04]  /*0170*/  IMAD.WIDE R8, R11, 0x4, R8 ;  /* 0x000000040b087825 */ /* 0x004fc800078e0208 */
[----:B---3--:R-:W-:Y:S01]  /*0180*/  FADD R15, R13, R0 ;  /* 0x000000000d0f7221 */ /* 0x008fe20000000000 */
[----:B------:R-:W-:-:S03]  /*0190*/  FSETP.GT.AND P0, PT, R0, -R13, PT ;  /* 0x8000000d0000720b */ /* 0x000fc60003f04000 */
[----:B----4-:R-:W-:Y:S01]  /*01a0*/  FMUL R10, R6, R15 ;  /* 0x0000000f060a7220 */ /* 0x010fe20000400000 */
[----:B------:R1:W-:Y:S04]  /*01b0*/  @!P1 STG.E desc[UR4][R2.64], R15 ;  /* 0x0000000f02009986 */ /* 0x0003e8000c101904 */
[----:B------:R-:W-:Y:S01]  /*01c0*/  FSEL R11, R15, R10, P0 ;  /* 0x0000000a0f0b7208 */ /* 0x000fe20000000000 */
[----:B------:R-:W-:Y:S06]  /*01d0*/  @P1 EXIT ;  /* 0x000000000000194d */ /* 0x000fec0003800000 */
[----:B------:R-:W-:Y:S01]  /*01e0*/  STG.E desc[UR4][R8.64], R11 ;  /* 0x0000000b08007986 */ /* 0x000fe2000c101904 */
[----:B------:R-:W-:Y:S05]  /*01f0*/  EXIT ;  /* 0x000000000000794d */ /* 0x000fea0003800000 */
.L_x_0:
[----:B------:R-:W-:-:S00]  /*0200*/  BRA `(.L_x_0) ;  /* 0xfffffffc00fc7947 */ /* 0x000fc0000383ffff */
[----:B------:R-:W-:-:S00]  /*0210*/  NOP ;  /* 0x0000000000007918 */ /* 0x000fc00000000000 */
        /* <DEDUP_REMOVED lines=14> */
.L_x_1:


//--------------------- .nv.constant0.triton_poi_fused__prelu_kernel_convolution_11 --------------------------
	.section	.nv.constant0.triton_poi_fused__prelu_kernel_convolution_11,"a",@progbits
	.sectionflags	@""
	.align	4
.nv.constant0.triton_poi_fused__prelu_kernel_convolution_11:
	.zero		564
